//
// Generated by NVIDIA NVVM Compiler
//
// Compiler Build ID: CL-36424714
// Cuda compilation tools, release 13.0, V13.0.88
// Based on NVVM 20.0.0
//

.version 9.0
.target sm_100
.address_size 64

	// .globl	_Z8constantPi
.const .align 4 .b8 global_constant[16];

.visible .entry _Z8constantPi(
	.param .u64 .ptr .align 1 _Z8constantPi_param_0
)
{


	ret;

}


// ===== COMPILED SASS (sm_100) =====

	.target	sm_100

	.elftype	@"ET_EXEC"


//--------------------- .note.nv.tkinfo           --------------------------
	.section	.note.nv.tkinfo,"",@"SHT_NOTE"
	.sectionflags	@"SHF_NOTE_NV_TKINFO"
	.tkinfo
        /*0018*/ 	.word	0x00000002
        /*0030*/ 	.string	""
        /*0030*/ 	.string	"ptxas"
        /*0030*/ 	.string	"Cuda compilation tools, release 13.0, V13.0.88"
        /*0030*/ 	.string	"Build cuda_13.0.r13.0/compiler.36424714_0"
        /*0030*/ 	.string	"-arch sm_100 -m 64 "



//--------------------- .note.nv.cuinfo           --------------------------
	.section	.note.nv.cuinfo,"",@"SHT_NOTE"
	.sectionflags	@"SHF_NOTE_NV_CUINFO"
        /*0018*/ 	.short	0x0002
        /*001a*/ 	.short	0x0064
        /*001c*/ 	.short	0x0082
	.zero		2


//--------------------- .nv.info                  --------------------------
	.section	.nv.info,"",@"SHT_CUDA_INFO"
	.align	4


	//----- nvinfo : EIATTR_REGCOUNT
	.align		4
        /*0000*/ 	.byte	0x04, 0x2f
        /*0002*/ 	.short	(.L_2 - .L_1)
	.align		4
.L_1:
        /*0004*/ 	.word	index@(_Z8constantPi)
        /*0008*/ 	.word	0x00000004


	//----- nvinfo : EIATTR_FRAME_SIZE
	.align		4
.L_2:
        /*000c*/ 	.byte	0x04, 0x11
        /*000e*/ 	.short	(.L_4 - .L_3)
	.align		4
.L_3:
        /*0010*/ 	.word	index@(_Z8constantPi)
        /*0014*/ 	.word	0x00000000


	//----- nvinfo : EIATTR_MIN_STACK_SIZE
	.align		4
.L_4:
        /*0018*/ 	.byte	0x04, 0x12
        /*001a*/ 	.short	(.L_6 - .L_5)
	.align		4
.L_5:
        /*001c*/ 	.word	index@(_Z8constantPi)
        /*0020*/ 	.word	0x00000000
.L_6:


//--------------------- .nv.compat                --------------------------
	.section	.nv.compat,"",@"SHT_CUDA_COMPAT_INFO"
	.align	4
        /*0000*/ 	.byte	0x02, 0x09, 0x00, 0x00, 0x02, 0x02, 0x01, 0x00, 0x02, 0x05, 0x05, 0x00, 0x03, 0x07, 0x01, 0x01
        /*0010*/ 	.byte	0x02, 0x03, 0x00, 0x00, 0x02, 0x06, 0x01, 0x00, 0x04, 0x0b, 0x08, 0x00, 0x09, 0x00, 0x00, 0x00
        /*0020*/ 	.byte	0x00, 0x00, 0x00, 0x00


//--------------------- .nv.info._Z8constantPi    --------------------------
	.section	.nv.info._Z8constantPi,"",@"SHT_CUDA_INFO"
	.sectionflags	@""
	.align	4


	//----- nvinfo : EIATTR_CUDA_API_VERSION
	.align		4
        /*0000*/ 	.byte	0x04, 0x37
        /*0002*/ 	.short	(.L_8 - .L_7)
.L_7:
        /*0004*/ 	.word	0x00000082


	//----- nvinfo : EIATTR_KPARAM_INFO
	.align		4
.L_8:
        /*0008*/ 	.byte	0x04, 0x17
        /*000a*/ 	.short	(.L_10 - .L_9)
.L_9:
        /*000c*/ 	.word	0x00000000
        /*0010*/ 	.short	0x0000
        /*0012*/ 	.short	0x0000
        /*0014*/ 	.byte	0x00, 0xf5, 0x21, 0x00


	//----- nvinfo : EIATTR_SPARSE_MMA_MASK
	.align		4
.L_10:
        /*0018*/ 	.byte	0x03, 0x50
        /*001a*/ 	.short	0x0000


	//----- nvinfo : EIATTR_MAXREG_COUNT
	.align		4
        /*001c*/ 	.byte	0x03, 0x1b
        /*001e*/ 	.short	0x00ff


	//----- nvinfo : EIATTR_MERCURY_ISA_VERSION
	.align		4
        /*0020*/ 	.byte	0x03, 0x5f
        /*0022*/ 	.short	0x0101


	//----- nvinfo : EIATTR_VRC_CTA_INIT_COUNT
	.align		4
        /*0024*/ 	.byte	0x02, 0x4a
	.zero		1
	.zero		1


	//----- nvinfo : EIATTR_EXIT_INSTR_OFFSETS
	.align		4
        /*0028*/ 	.byte	0x04, 0x1c
        /*002a*/ 	.short	(.L_12 - .L_11)


	//   ....[0]....
.L_11:
        /*002c*/ 	.word	0x00000010


	//----- nvinfo : EIATTR_CBANK_PARAM_SIZE
	.align		4
.L_12:
        /*0030*/ 	.byte	0x03, 0x19
        /*0032*/ 	.short	0x0008


	//----- nvinfo : EIATTR_PARAM_CBANK
	.align		4
        /*0034*/ 	.byte	0x04, 0x0a
        /*0036*/ 	.short	(.L_14 - .L_13)
	.align		4
.L_13:
        /*0038*/ 	.word	index@(.nv.constant0._Z8constantPi)
        /*003c*/ 	.short	0x0380
        /*003e*/ 	.short	0x0008


	//----- nvinfo : EIATTR_SW_WAR
	.align		4
.L_14:
        /*0040*/ 	.byte	0x04, 0x36
        /*0042*/ 	.short	(.L_16 - .L_15)
.L_15:
        /*0044*/ 	.word	0x00000008
.L_16:


//--------------------- .nv.callgraph             --------------------------
	.section	.nv.callgraph,"",@"SHT_CUDA_CALLGRAPH"
	.align	4
	.sectionentsize	8
	.align		4
        /*0000*/ 	.word	0x00000000
	.align		4
        /*0004*/ 	.word	0xffffffff
	.align		4
        /*0008*/ 	.word	0x00000000
	.align		4
        /*000c*/ 	.word	0xfffffffe
	.align		4
        /*0010*/ 	.word	0x00000000
	.align		4
        /*0014*/ 	.word	0xfffffffd
	.align		4
        /*0018*/ 	.word	0x00000000
	.align		4
        /*001c*/ 	.word	0xfffffffc


//--------------------- .nv.constant3             --------------------------
	.section	.nv.constant3,"a",@progbits
	.align	4
.nv.constant3:
	.type		global_constant,@object
	.size		global_constant,(.L_0 - global_constant)
global_constant:
	.zero		16
.L_0:


//--------------------- .text._Z8constantPi       --------------------------
	.section	.text._Z8constantPi,"ax",@progbits
	.align	128
        .global         _Z8constantPi
        .type           _Z8constantPi,@function
        .size           _Z8constantPi,(.L_x_1 - _Z8constantPi)
        .other          _Z8constantPi,@"STO_CUDA_ENTRY STV_DEFAULT"
_Z8constantPi:
.text._Z8constantPi:
[----:B------:R-:W-:Y:S01]  /*0000*/  LDC R1, c[0x0][0x37c] ;  /* 0x0000df00ff017b82 */ /* 0x000fe20000000800 */
[----:B------:R-:W-:Y:S05]  /*0010*/  EXIT ;  /* 0x000000000000794d */ /* 0x000fea0003800000 */
.L_x_0:
[----:B------:R-:W-:-:S00]  /*0020*/  BRA `(.L_x_0) ;  /* 0xfffffffc00fc7947 */ /* 0x000fc0000383ffff */
[----:B------:R-:W-:-:S00]  /*0030*/  NOP ;  /* 0x0000000000007918 */ /* 0x000fc00000000000 */
        /* <DEDUP_REMOVED lines=12> */
.L_x_1:


//--------------------- .nv.shared.reserved.0     --------------------------
	.section	.nv.shared.reserved.0,"aw",@nobits
	.weak		__nv_reservedSMEM_offset_0_alias
	.size		__nv_reservedSMEM_offset_0_alias, 0, 64
	.other		__nv_reservedSMEM_offset_0_alias,@"STO_CUDA_RESERVED_SHARED STV_DEFAULT"
__nv_reservedSMEM_offset_0_alias:
	.zero		0
	.zero		64


//--------------------- .nv.constant0._Z8constantPi --------------------------
	.section	.nv.constant0._Z8constantPi,"a",@progbits
	.sectionflags	@""
	.align	4
.nv.constant0._Z8constantPi:
	.zero		904


//--------------------- SYMBOLS --------------------------

	.type		.nv.reservedSmem.offset0,@object
	.size		.nv.reservedSmem.offset0,0x4
